//
// Generated by NVIDIA NVVM Compiler
//
// Compiler Build ID: CL-36424714
// Cuda compilation tools, release 13.0, V13.0.88
// Based on NVVM 20.0.0
//

.version 9.0
.target sm_100
.address_size 64

	// .globl	_Z5kinitv
.global .align 4 .u32 k2;
.global .align 4 .u32 preprocess;
.global .align 4 .u32 work;

.visible .entry _Z5kinitv()
{
	.reg .b32 	%r<2>;

	mov.b32 	%r1, 0;
	st.global.u32 	[k2], %r1;
	st.global.u32 	[preprocess], %r1;
	ret;

}
	// .globl	_Z11firstkernelPi
.visible .entry _Z11firstkernelPi(
	.param .u64 .ptr .align 1 _Z11firstkernelPi_param_0
)
{
	.reg .pred 	%p<2>;
	.reg .b32 	%r<5>;
	.reg .b64 	%rd<3>;

	ld.param.u64 	%rd1, [_Z11firstkernelPi_param_0];
	cvta.to.global.u64 	%rd2, %rd1;
	mov.b32 	%r1, 1;
	st.global.u32 	[preprocess], %r1;
	mov.b32 	%r2, 100;
	st.global.u32 	[%rd2], %r2;
	ld.global.u32 	%r3, [k2];
	setp.eq.s32 	%p1, %r3, 0;
	selp.b32 	%r4, 100, 50, %p1;
	st.global.u32 	[%rd2], %r4;
	ret;

}
	// .globl	_Z12secondkernelPi
.visible .entry _Z12secondkernelPi(
	.param .u64 .ptr .align 1 _Z12secondkernelPi_param_0
)
{
	.reg .pred 	%p<2>;
	.reg .b32 	%r<4>;
	.reg .b64 	%rd<3>;

	ld.param.u64 	%rd1, [_Z12secondkernelPi_param_0];
	ld.global.u32 	%r1, [preprocess];
	setp.ne.s32 	%p1, %r1, 0;
	@%p1 bra 	$L__BB2_2;
	cvta.to.global.u64 	%rd2, %rd1;
	mov.b32 	%r2, 1;
	st.global.u32 	[k2], %r2;
	mov.b32 	%r3, 50;
	st.global.u32 	[%rd2], %r3;
$L__BB2_2:
	ret;

}


// ===== COMPILED SASS (sm_100) =====

	.target	sm_100

	.elftype	@"ET_EXEC"


//--------------------- .note.nv.tkinfo           --------------------------
	.section	.note.nv.tkinfo,"",@"SHT_NOTE"
	.sectionflags	@"SHF_NOTE_NV_TKINFO"
	.tkinfo
        /*0018*/ 	.word	0x00000002
        /*0030*/ 	.string	""
        /*0030*/ 	.string	"ptxas"
        /*0030*/ 	.string	"Cuda compilation tools, release 13.0, V13.0.88"
        /*0030*/ 	.string	"Build cuda_13.0.r13.0/compiler.36424714_0"
        /*0030*/ 	.string	"-arch sm_100 -m 64 "



//--------------------- .note.nv.cuinfo           --------------------------
	.section	.note.nv.cuinfo,"",@"SHT_NOTE"
	.sectionflags	@"SHF_NOTE_NV_CUINFO"
        /*0018*/ 	.short	0x0002
        /*001a*/ 	.short	0x0064
        /*001c*/ 	.short	0x0082
	.zero		2


//--------------------- .nv.info                  --------------------------
	.section	.nv.info,"",@"SHT_CUDA_INFO"
	.align	4


	//----- nvinfo : EIATTR_REGCOUNT
	.align		4
        /*0000*/ 	.byte	0x04, 0x2f
        /*0002*/ 	.short	(.L_4 - .L_3)
	.align		4
.L_3:
        /*0004*/ 	.word	index@(_Z5kinitv)
        /*0008*/ 	.word	0x00000008


	//----- nvinfo : EIATTR_FRAME_SIZE
	.align		4
.L_4:
        /*000c*/ 	.byte	0x04, 0x11
        /*000e*/ 	.short	(.L_6 - .L_5)
	.align		4
.L_5:
        /*0010*/ 	.word	index@(_Z5kinitv)
        /*0014*/ 	.word	0x00000000


	//----- nvinfo : EIATTR_REGCOUNT
	.align		4
.L_6:
        /*0018*/ 	.byte	0x04, 0x2f
        /*001a*/ 	.short	(.L_8 - .L_7)
	.align		4
.L_7:
        /*001c*/ 	.word	index@(_Z11firstkernelPi)
        /*0020*/ 	.word	0x00000010


	//----- nvinfo : EIATTR_FRAME_SIZE
	.align		4
.L_8:
        /*0024*/ 	.byte	0x04, 0x11
        /*0026*/ 	.short	(.L_10 - .L_9)
	.align		4
.L_9:
        /*0028*/ 	.word	index@(_Z11firstkernelPi)
        /*002c*/ 	.word	0x00000000


	//----- nvinfo : EIATTR_REGCOUNT
	.align		4
.L_10:
        /*0030*/ 	.byte	0x04, 0x2f
        /*0032*/ 	.short	(.L_12 - .L_11)
	.align		4
.L_11:
        /*0034*/ 	.word	index@(_Z12secondkernelPi)
        /*0038*/ 	.word	0x0000000c


	//----- nvinfo : EIATTR_FRAME_SIZE
	.align		4
.L_12:
        /*003c*/ 	.byte	0x04, 0x11
        /*003e*/ 	.short	(.L_14 - .L_13)
	.align		4
.L_13:
        /*0040*/ 	.word	index@(_Z12secondkernelPi)
        /*0044*/ 	.word	0x00000000


	//----- nvinfo : EIATTR_MIN_STACK_SIZE
	.align		4
.L_14:
        /*0048*/ 	.byte	0x04, 0x12
        /*004a*/ 	.short	(.L_16 - .L_15)
	.align		4
.L_15:
        /*004c*/ 	.word	index@(_Z12secondkernelPi)
        /*0050*/ 	.word	0x00000000


	//----- nvinfo : EIATTR_MIN_STACK_SIZE
	.align		4
.L_16:
        /*0054*/ 	.byte	0x04, 0x12
        /*0056*/ 	.short	(.L_18 - .L_17)
	.align		4
.L_17:
        /*0058*/ 	.word	index@(_Z11firstkernelPi)
        /*005c*/ 	.word	0x00000000


	//----- nvinfo : EIATTR_MIN_STACK_SIZE
	.align		4
.L_18:
        /*0060*/ 	.byte	0x04, 0x12
        /*0062*/ 	.short	(.L_20 - .L_19)
	.align		4
.L_19:
        /*0064*/ 	.word	index@(_Z5kinitv)
        /*0068*/ 	.word	0x00000000
.L_20:


//--------------------- .nv.compat                --------------------------
	.section	.nv.compat,"",@"SHT_CUDA_COMPAT_INFO"
	.align	4
        /*0000*/ 	.byte	0x02, 0x09, 0x00, 0x00, 0x02, 0x02, 0x01, 0x00, 0x02, 0x05, 0x05, 0x00, 0x03, 0x07, 0x01, 0x01
        /*0010*/ 	.byte	0x02, 0x03, 0x00, 0x00, 0x02, 0x06, 0x01, 0x00, 0x04, 0x0b, 0x08, 0x00, 0x09, 0x00, 0x00, 0x00
        /*0020*/ 	.byte	0x00, 0x00, 0x00, 0x00


//--------------------- .nv.info._Z12secondkernelPi --------------------------
	.section	.nv.info._Z12secondkernelPi,"",@"SHT_CUDA_INFO"
	.sectionflags	@""
	.align	4


	//----- nvinfo : EIATTR_CUDA_API_VERSION
	.align		4
        /*0000*/ 	.byte	0x04, 0x37
        /*0002*/ 	.short	(.L_22 - .L_21)
.L_21:
        /*0004*/ 	.word	0x00000082


	//----- nvinfo : EIATTR_KPARAM_INFO
	.align		4
.L_22:
        /*0008*/ 	.byte	0x04, 0x17
        /*000a*/ 	.short	(.L_24 - .L_23)
.L_23:
        /*000c*/ 	.word	0x00000000
        /*0010*/ 	.short	0x0000
        /*0012*/ 	.short	0x0000
        /*0014*/ 	.byte	0x00, 0xf5, 0x21, 0x00


	//----- nvinfo : EIATTR_SPARSE_MMA_MASK
	.align		4
.L_24:
        /*0018*/ 	.byte	0x03, 0x50
        /*001a*/ 	.short	0x0000


	//----- nvinfo : EIATTR_MAXREG_COUNT
	.align		4
        /*001c*/ 	.byte	0x03, 0x1b
        /*001e*/ 	.short	0x00ff


	//----- nvinfo : EIATTR_MERCURY_ISA_VERSION
	.align		4
        /*0020*/ 	.byte	0x03, 0x5f
        /*0022*/ 	.short	0x0101


	//----- nvinfo : EIATTR_VRC_CTA_INIT_COUNT
	.align		4
        /*0024*/ 	.byte	0x02, 0x4a
	.zero		1
	.zero		1


	//----- nvinfo : EIATTR_EXIT_INSTR_OFFSETS
	.align		4
        /*0028*/ 	.byte	0x04, 0x1c
        /*002a*/ 	.short	(.L_26 - .L_25)


	//   ....[0]....
.L_25:
        /*002c*/ 	.word	0x00000050


	//   ....[1]....
        /*0030*/ 	.word	0x000000c0


	//----- nvinfo : EIATTR_CBANK_PARAM_SIZE
	.align		4
.L_26:
        /*0034*/ 	.byte	0x03, 0x19
        /*0036*/ 	.short	0x0008


	//----- nvinfo : EIATTR_PARAM_CBANK
	.align		4
        /*0038*/ 	.byte	0x04, 0x0a
        /*003a*/ 	.short	(.L_28 - .L_27)
	.align		4
.L_27:
        /*003c*/ 	.word	index@(.nv.constant0._Z12secondkernelPi)
        /*0040*/ 	.short	0x0380
        /*0042*/ 	.short	0x0008


	//----- nvinfo : EIATTR_SW_WAR
	.align		4
.L_28:
        /*0044*/ 	.byte	0x04, 0x36
        /*0046*/ 	.short	(.L_30 - .L_29)
.L_29:
        /*0048*/ 	.word	0x00000008
.L_30:


//--------------------- .nv.info._Z11firstkernelPi --------------------------
	.section	.nv.info._Z11firstkernelPi,"",@"SHT_CUDA_INFO"
	.sectionflags	@""
	.align	4


	//----- nvinfo : EIATTR_CUDA_API_VERSION
	.align		4
        /*0000*/ 	.byte	0x04, 0x37
        /*0002*/ 	.short	(.L_32 - .L_31)
.L_31:
        /*0004*/ 	.word	0x00000082


	//----- nvinfo : EIATTR_KPARAM_INFO
	.align		4
.L_32:
        /*0008*/ 	.byte	0x04, 0x17
        /*000a*/ 	.short	(.L_34 - .L_33)
.L_33:
        /*000c*/ 	.word	0x00000000
        /*0010*/ 	.short	0x0000
        /*0012*/ 	.short	0x0000
        /*0014*/ 	.byte	0x00, 0xf5, 0x21, 0x00


	//----- nvinfo : EIATTR_SPARSE_MMA_MASK
	.align		4
.L_34:
        /*0018*/ 	.byte	0x03, 0x50
        /*001a*/ 	.short	0x0000


	//----- nvinfo : EIATTR_MAXREG_COUNT
	.align		4
        /*001c*/ 	.byte	0x03, 0x1b
        /*001e*/ 	.short	0x00ff


	//----- nvinfo : EIATTR_MERCURY_ISA_VERSION
	.align		4
        /*0020*/ 	.byte	0x03, 0x5f
        /*0022*/ 	.short	0x0101


	//----- nvinfo : EIATTR_VRC_CTA_INIT_COUNT
	.align		4
        /*0024*/ 	.byte	0x02, 0x4a
	.zero		1
	.zero		1


	//----- nvinfo : EIATTR_EXIT_INSTR_OFFSETS
	.align		4
        /*0028*/ 	.byte	0x04, 0x1c
        /*002a*/ 	.short	(.L_36 - .L_35)


	//   ....[0]....
.L_35:
        /*002c*/ 	.word	0x000000d0


	//----- nvinfo : EIATTR_CBANK_PARAM_SIZE
	.align		4
.L_36:
        /*0030*/ 	.byte	0x03, 0x19
        /*0032*/ 	.short	0x0008


	//----- nvinfo : EIATTR_PARAM_CBANK
	.align		4
        /*0034*/ 	.byte	0x04, 0x0a
        /*0036*/ 	.short	(.L_38 - .L_37)
	.align		4
.L_37:
        /*0038*/ 	.word	index@(.nv.constant0._Z11firstkernelPi)
        /*003c*/ 	.short	0x0380
        /*003e*/ 	.short	0x0008


	//----- nvinfo : EIATTR_SW_WAR
	.align		4
.L_38:
        /*0040*/ 	.byte	0x04, 0x36
        /*0042*/ 	.short	(.L_40 - .L_39)
.L_39:
        /*0044*/ 	.word	0x00000008
.L_40:


//--------------------- .nv.info._Z5kinitv        --------------------------
	.section	.nv.info._Z5kinitv,"",@"SHT_CUDA_INFO"
	.sectionflags	@""
	.align	4


	//----- nvinfo : EIATTR_CUDA_API_VERSION
	.align		4
        /*0000*/ 	.byte	0x04, 0x37
        /*0002*/ 	.short	(.L_42 - .L_41)
.L_41:
        /*0004*/ 	.word	0x00000082


	//----- nvinfo : EIATTR_SPARSE_MMA_MASK
	.align		4
.L_42:
        /*0008*/ 	.byte	0x03, 0x50
        /*000a*/ 	.short	0x0000


	//----- nvinfo : EIATTR_MAXREG_COUNT
	.align		4
        /*000c*/ 	.byte	0x03, 0x1b
        /*000e*/ 	.short	0x00ff


	//----- nvinfo : EIATTR_MERCURY_ISA_VERSION
	.align		4
        /*0010*/ 	.byte	0x03, 0x5f
        /*0012*/ 	.short	0x0101


	//----- nvinfo : EIATTR_VRC_CTA_INIT_COUNT
	.align		4
        /*0014*/ 	.byte	0x02, 0x4a
	.zero		1
	.zero		1


	//----- nvinfo : EIATTR_EXIT_INSTR_OFFSETS
	.align		4
        /*0018*/ 	.byte	0x04, 0x1c
        /*001a*/ 	.short	(.L_44 - .L_43)


	//   ....[0]....
.L_43:
        /*001c*/ 	.word	0x00000060


	//----- nvinfo : EIATTR_SW_WAR
	.align		4
.L_44:
        /*0020*/ 	.byte	0x04, 0x36
        /*0022*/ 	.short	(.L_46 - .L_45)
.L_45:
        /*0024*/ 	.word	0x00000008
.L_46:


//--------------------- .nv.callgraph             --------------------------
	.section	.nv.callgraph,"",@"SHT_CUDA_CALLGRAPH"
	.align	4
	.sectionentsize	8
	.align		4
        /*0000*/ 	.word	0x00000000
	.align		4
        /*0004*/ 	.word	0xffffffff
	.align		4
        /*0008*/ 	.word	0x00000000
	.align		4
        /*000c*/ 	.word	0xfffffffe
	.align		4
        /*0010*/ 	.word	0x00000000
	.align		4
        /*0014*/ 	.word	0xfffffffd
	.align		4
        /*0018*/ 	.word	0x00000000
	.align		4
        /*001c*/ 	.word	0xfffffffc


//--------------------- .nv.constant4             --------------------------
	.section	.nv.constant4,"a",@progbits
	.align	8
	.align		8
.nv.constant4:
        /*0000*/ 	.dword	k2
	.align		8
        /*0008*/ 	.dword	preprocess
	.align		8
        /*0010*/ 	.dword	work


//--------------------- .text._Z12secondkernelPi  --------------------------
	.section	.text._Z12secondkernelPi,"ax",@progbits
	.align	128
        .global         _Z12secondkernelPi
        .type           _Z12secondkernelPi,@function
        .size           _Z12secondkernelPi,(.L_x_3 - _Z12secondkernelPi)
        .other          _Z12secondkernelPi,@"STO_CUDA_ENTRY STV_DEFAULT"
_Z12secondkernelPi:
.text._Z12secondkernelPi:
[----:B------:R-:W-:Y:S08]  /*0000*/  LDC R1, c[0x0][0x37c] ;  /* 0x0000df00ff017b82 */ /* 0x000ff00000000800 */
[----:B------:R-:W0:Y:S01]  /*0010*/  LDC.64 R2, c[0x4][0x8] ;  /* 0x01000200ff027b82 */ /* 0x000e220000000a00 */
[----:B------:R-:W0:Y:S02]  /*0020*/  LDCU.64 UR4, c[0x0][0x358] ;  /* 0x00006b00ff0477ac */ /* 0x000e240008000a00 */
[----:B0-----:R-:W2:Y:S02]  /*0030*/  LDG.E R2, desc[UR4][R2.64] ;  /* 0x0000000402027981 */ /* 0x001ea4000c1e1900 */
[----:B--2---:R-:W-:-:S13]  /*0040*/  ISETP.NE.AND P0, PT, R2, RZ, PT ;  /* 0x000000ff0200720c */ /* 0x004fda0003f05270 */
[----:B------:R-:W-:Y:S05]  /*0050*/  @P0 EXIT ;  /* 0x000000000000094d */ /* 0x000fea0003800000 */
[----:B------:R-:W0:Y:S01]  /*0060*/  LDC.64 R2, c[0x4][RZ] ;  /* 0x01000000ff027b82 */ /* 0x000e220000000a00 */
[----:B------:R-:W-:Y:S02]  /*0070*/  HFMA2 R9, -RZ, RZ, 0, 2.98023223876953125e-06 ;  /* 0x00000032ff097431 */ /* 0x000fe400000001ff */
[----:B------:R-:W-:-:S05]  /*0080*/  IMAD.MOV.U32 R7, RZ, RZ, 0x1 ;  /* 0x00000001ff077424 */ /* 0x000fca00078e00ff */
[----:B------:R-:W1:Y:S01]  /*0090*/  LDC.64 R4, c[0x0][0x380] ;  /* 0x0000e000ff047b82 */ /* 0x000e620000000a00 */
[----:B0-----:R-:W-:Y:S04]  /*00a0*/  STG.E desc[UR4][R2.64], R7 ;  /* 0x0000000702007986 */ /* 0x001fe8000c101904 */
[----:B-1----:R-:W-:Y:S01]  /*00b0*/  STG.E desc[UR4][R4.64], R9 ;  /* 0x0000000904007986 */ /* 0x002fe2000c101904 */
[----:B------:R-:W-:Y:S05]  /*00c0*/  EXIT ;  /* 0x000000000000794d */ /* 0x000fea0003800000 */
.L_x_0:
[----:B------:R-:W-:-:S00]  /*00d0*/  BRA `(.L_x_0) ;  /* 0xfffffffc00fc7947 */ /* 0x000fc0000383ffff */
[----:B------:R-:W-:-:S00]  /*00e0*/  NOP ;  /* 0x0000000000007918 */ /* 0x000fc00000000000 */
        /* <DEDUP_REMOVED lines=9> */
.L_x_3:


//--------------------- .text._Z11firstkernelPi   --------------------------
	.section	.text._Z11firstkernelPi,"ax",@progbits
	.align	128
        .global         _Z11firstkernelPi
        .type           _Z11firstkernelPi,@function
        .size           _Z11firstkernelPi,(.L_x_4 - _Z11firstkernelPi)
        .other          _Z11firstkernelPi,@"STO_CUDA_ENTRY STV_DEFAULT"
_Z11firstkernelPi:
.text._Z11firstkernelPi:
[----:B------:R-:W-:Y:S08]  /*0000*/  LDC R1, c[0x0][0x37c] ;  /* 0x0000df00ff017b82 */ /* 0x000ff00000000800 */
[----:B------:R-:W0:Y:S01]  /*0010*/  LDC.64 R2, c[0x4][0x8] ;  /* 0x01000200ff027b82 */ /* 0x000e220000000a00 */
[----:B------:R-:W0:Y:S01]  /*0020*/  LDCU.64 UR4, c[0x0][0x358] ;  /* 0x00006b00ff0477ac */ /* 0x000e220008000a00 */
[----:B------:R-:W-:-:S02]  /*0030*/  IMAD.MOV.U32 R11, RZ, RZ, 0x1 ;  /* 0x00000001ff0b7424 */ /* 0x000fc400078e00ff */
[----:B------:R-:W-:-:S04]  /*0040*/  IMAD.MOV.U32 R13, RZ, RZ, 0x64 ;  /* 0x00000064ff0d7424 */ /* 0x000fc800078e00ff */
[----:B------:R-:W1:Y:S08]  /*0050*/  LDC.64 R4, c[0x0][0x380] ;  /* 0x0000e000ff047b82 */ /* 0x000e700000000a00 */
[----:B------:R-:W2:Y:S01]  /*0060*/  LDC.64 R6, c[0x4][RZ] ;  /* 0x01000000ff067b82 */ /* 0x000ea20000000a00 */
[----:B0-----:R-:W-:Y:S04]  /*0070*/  STG.E desc[UR4][R2.64], R11 ;  /* 0x0000000b02007986 */ /* 0x001fe8000c101904 */
[----:B-1----:R-:W-:Y:S04]  /*0080*/  STG.E desc[UR4][R4.64], R13 ;  /* 0x0000000d04007986 */ /* 0x002fe8000c101904 */
[----:B--2---:R-:W2:Y:S02]  /*0090*/  LDG.E R6, desc[UR4][R6.64] ;  /* 0x0000000406067981 */ /* 0x004ea4000c1e1900 */
[----:B--2---:R-:W-:-:S04]  /*00a0*/  ISETP.NE.AND P0, PT, R6, RZ, PT ;  /* 0x000000ff0600720c */ /* 0x004fc80003f05270 */
[----:B------:R-:W-:-:S05]  /*00b0*/  SEL R9, R13, 0x32, !P0 ;  /* 0x000000320d097807 */ /* 0x000fca0004000000 */
[----:B------:R-:W-:Y:S01]  /*00c0*/  STG.E desc[UR4][R4.64], R9 ;  /* 0x0000000904007986 */ /* 0x000fe2000c101904 */
[----:B------:R-:W-:Y:S05]  /*00d0*/  EXIT ;  /* 0x000000000000794d */ /* 0x000fea0003800000 */
.L_x_1:
        /* <DEDUP_REMOVED lines=10> */
.L_x_4:


//--------------------- .text._Z5kinitv           --------------------------
	.section	.text._Z5kinitv,"ax",@progbits
	.align	128
        .global         _Z5kinitv
        .type           _Z5kinitv,@function
        .size           _Z5kinitv,(.L_x_5 - _Z5kinitv)
        .other          _Z5kinitv,@"STO_CUDA_ENTRY STV_DEFAULT"
_Z5kinitv:
.text._Z5kinitv:
[----:B------:R-:W-:Y:S08]  /*0000*/  LDC R1, c[0x0][0x37c] ;  /* 0x0000df00ff017b82 */ /* 0x000ff00000000800 */
[----:B------:R-:W0:Y:S01]  /*0010*/  LDC.64 R2, c[0x4][RZ] ;  /* 0x01000000ff027b82 */ /* 0x000e220000000a00 */
[----:B------:R-:W0:Y:S07]  /*0020*/  LDCU.64 UR4, c[0x0][0x358] ;  /* 0x00006b00ff0477ac */ /* 0x000e2e0008000a00 */
[----:B------:R-:W1:Y:S01]  /*0030*/  LDC.64 R4, c[0x4][0x8] ;  /* 0x01000200ff047b82 */ /* 0x000e620000000a00 */
[----:B0-----:R-:W-:Y:S04]  /*0040*/  STG.E desc[UR4][R2.64], RZ ;  /* 0x000000ff02007986 */ /* 0x001fe8000c101904 */
[----:B-1----:R-:W-:Y:S01]  /*0050*/  STG.E desc[UR4][R4.64], RZ ;  /* 0x000000ff04007986 */ /* 0x002fe2000c101904 */
[----:B------:R-:W-:Y:S05]  /*0060*/  EXIT ;  /* 0x000000000000794d */ /* 0x000fea0003800000 */
.L_x_2:
        /* <DEDUP_REMOVED lines=9> */
.L_x_5:


//--------------------- .nv.shared.reserved.0     --------------------------
	.section	.nv.shared.reserved.0,"aw",@nobits
	.weak		__nv_reservedSMEM_offset_0_alias
	.size		__nv_reservedSMEM_offset_0_alias, 0, 64
	.other		__nv_reservedSMEM_offset_0_alias,@"STO_CUDA_RESERVED_SHARED STV_DEFAULT"
__nv_reservedSMEM_offset_0_alias:
	.zero		0
	.zero		64


//--------------------- .nv.global                --------------------------
	.section	.nv.global,"aw",@nobits
	.align	4
.nv.global:
	.type		work,@object
	.size		work,(k2 - work)
work:
	.zero		4
	.type		k2,@object
	.size		k2,(preprocess - k2)
k2:
	.zero		4
	.type		preprocess,@object
	.size		preprocess,(.L_1 - preprocess)
preprocess:
	.zero		4
.L_1:


//--------------------- .nv.constant0._Z12secondkernelPi --------------------------
	.section	.nv.constant0._Z12secondkernelPi,"a",@progbits
	.sectionflags	@""
	.align	4
.nv.constant0._Z12secondkernelPi:
	.zero		904


//--------------------- .nv.constant0._Z11firstkernelPi --------------------------
	.section	.nv.constant0._Z11firstkernelPi,"a",@progbits
	.sectionflags	@""
	.align	4
.nv.constant0._Z11firstkernelPi:
	.zero		904


//--------------------- .nv.constant0._Z5kinitv   --------------------------
	.section	.nv.constant0._Z5kinitv,"a",@progbits
	.sectionflags	@""
	.align	4
.nv.constant0._Z5kinitv:
	.zero		896


//--------------------- SYMBOLS --------------------------

	.type		.nv.reservedSmem.offset0,@object
	.size		.nv.reservedSmem.offset0,0x4
